//
// Generated by NVIDIA NVVM Compiler
//
// Compiler Build ID: CL-36424714
// Cuda compilation tools, release 13.0, V13.0.88
// Based on NVVM 20.0.0
//

.version 9.0
.target sm_100
.address_size 64

	// .globl	_Z14distanceKernelP6uchar4ii4int2

.visible .entry _Z14distanceKernelP6uchar4ii4int2(
	.param .u64 .ptr .align 1 _Z14distanceKernelP6uchar4ii4int2_param_0,
	.param .u32 _Z14distanceKernelP6uchar4ii4int2_param_1,
	.param .u32 _Z14distanceKernelP6uchar4ii4int2_param_2,
	.param .align 8 .b8 _Z14distanceKernelP6uchar4ii4int2_param_3[8]
)
{
	.reg .pred 	%p<4>;
	.reg .b16 	%rs<3>;
	.reg .b32 	%r<27>;
	.reg .b32 	%f<5>;
	.reg .b64 	%rd<5>;

	ld.param.u64 	%rd1, [_Z14distanceKernelP6uchar4ii4int2_param_0];
	ld.param.u32 	%r6, [_Z14distanceKernelP6uchar4ii4int2_param_1];
	ld.param.u32 	%r7, [_Z14distanceKernelP6uchar4ii4int2_param_2];
	ld.param.v2.u32 	{%r4, %r5}, [_Z14distanceKernelP6uchar4ii4int2_param_3];
	mov.u32 	%r9, %ctaid.x;
	mov.u32 	%r10, %ntid.x;
	mov.u32 	%r11, %tid.x;
	mad.lo.s32 	%r1, %r9, %r10, %r11;
	mov.u32 	%r12, %ctaid.y;
	mov.u32 	%r13, %ntid.y;
	mov.u32 	%r14, %tid.y;
	mad.lo.s32 	%r15, %r12, %r13, %r14;
	mul.lo.s32 	%r3, %r6, %r15;
	setp.ge.s32 	%p1, %r1, %r6;
	setp.ge.s32 	%p2, %r15, %r7;
	or.pred  	%p3, %p1, %p2;
	@%p3 bra 	$L__BB0_2;
	cvta.to.global.u64 	%rd2, %rd1;
	sub.s32 	%r16, %r1, %r4;
	sub.s32 	%r17, %r1, %r5;
	mul.lo.s32 	%r18, %r16, %r17;
	cvt.rn.f32.s32 	%f1, %r18;
	sqrt.rn.f32 	%f2, %f1;
	sub.s32 	%r19, %r15, %r4;
	sub.s32 	%r20, %r15, %r5;
	mul.lo.s32 	%r21, %r19, %r20;
	cvt.rn.f32.s32 	%f3, %r21;
	add.f32 	%f4, %f2, %f3;
	cvt.rzi.s32.f32 	%r22, %f4;
	sub.s32 	%r23, 255, %r22;
	max.s32 	%r24, %r23, 0;
	min.s32 	%r25, %r24, 255;
	cvt.u16.u32 	%rs1, %r25;
	add.s32 	%r26, %r3, %r1;
	mul.wide.s32 	%rd3, %r26, 4;
	add.s64 	%rd4, %rd2, %rd3;
	st.global.v2.u8 	[%rd4], {%rs1, %rs1};
	mov.b16 	%rs2, 255;
	st.global.u8 	[%rd4+2], %rs2;
$L__BB0_2:
	ret;

}


// ===== COMPILED SASS (sm_100) =====

	.target	sm_100

	.elftype	@"ET_EXEC"


//--------------------- .note.nv.tkinfo           --------------------------
	.section	.note.nv.tkinfo,"",@"SHT_NOTE"
	.sectionflags	@"SHF_NOTE_NV_TKINFO"
	.tkinfo
        /*0018*/ 	.word	0x00000002
        /*0030*/ 	.string	""
        /*0030*/ 	.string	"ptxas"
        /*0030*/ 	.string	"Cuda compilation tools, release 13.0, V13.0.88"
        /*0030*/ 	.string	"Build cuda_13.0.r13.0/compiler.36424714_0"
        /*0030*/ 	.string	"-arch sm_100 -m 64 "



//--------------------- .note.nv.cuinfo           --------------------------
	.section	.note.nv.cuinfo,"",@"SHT_NOTE"
	.sectionflags	@"SHF_NOTE_NV_CUINFO"
        /*0018*/ 	.short	0x0002
        /*001a*/ 	.short	0x0064
        /*001c*/ 	.short	0x0082
	.zero		2


//--------------------- .nv.info                  --------------------------
	.section	.nv.info,"",@"SHT_CUDA_INFO"
	.align	4


	//----- nvinfo : EIATTR_REGCOUNT
	.align		4
        /*0000*/ 	.byte	0x04, 0x2f
        /*0002*/ 	.short	(.L_1 - .L_0)
	.align		4
.L_0:
        /*0004*/ 	.word	index@(_Z14distanceKernelP6uchar4ii4int2)
        /*0008*/ 	.word	0x0000000c


	//----- nvinfo : EIATTR_FRAME_SIZE
	.align		4
.L_1:
        /*000c*/ 	.byte	0x04, 0x11
        /*000e*/ 	.short	(.L_3 - .L_2)
	.align		4
.L_2:
        /*0010*/ 	.word	index@($__internal_0_$__cuda_sm20_sqrt_rn_f32_slowpath)
        /*0014*/ 	.word	0x00000000


	//----- nvinfo : EIATTR_FRAME_SIZE
	.align		4
.L_3:
        /*0018*/ 	.byte	0x04, 0x11
        /*001a*/ 	.short	(.L_5 - .L_4)
	.align		4
.L_4:
        /*001c*/ 	.word	index@(_Z14distanceKernelP6uchar4ii4int2)
        /*0020*/ 	.word	0x00000000


	//----- nvinfo : EIATTR_MIN_STACK_SIZE
	.align		4
.L_5:
        /*0024*/ 	.byte	0x04, 0x12
        /*0026*/ 	.short	(.L_7 - .L_6)
	.align		4
.L_6:
        /*0028*/ 	.word	index@(_Z14distanceKernelP6uchar4ii4int2)
        /*002c*/ 	.word	0x00000000
.L_7:


//--------------------- .nv.compat                --------------------------
	.section	.nv.compat,"",@"SHT_CUDA_COMPAT_INFO"
	.align	4
        /*0000*/ 	.byte	0x02, 0x09, 0x00, 0x00, 0x02, 0x02, 0x01, 0x00, 0x02, 0x05, 0x05, 0x00, 0x03, 0x07, 0x01, 0x01
        /*0010*/ 	.byte	0x02, 0x03, 0x00, 0x00, 0x02, 0x06, 0x01, 0x00, 0x04, 0x0b, 0x08, 0x00, 0x01, 0x00, 0x00, 0x00
        /*0020*/ 	.byte	0x00, 0x00, 0x00, 0x00


//--------------------- .nv.info._Z14distanceKernelP6uchar4ii4int2 --------------------------
	.section	.nv.info._Z14distanceKernelP6uchar4ii4int2,"",@"SHT_CUDA_INFO"
	.sectionflags	@""
	.align	4


	//----- nvinfo : EIATTR_CUDA_API_VERSION
	.align		4
        /*0000*/ 	.byte	0x04, 0x37
        /*0002*/ 	.short	(.L_9 - .L_8)
.L_8:
        /*0004*/ 	.word	0x00000082


	//----- nvinfo : EIATTR_KPARAM_INFO
	.align		4
.L_9:
        /*0008*/ 	.byte	0x04, 0x17
        /*000a*/ 	.short	(.L_11 - .L_10)
.L_10:
        /*000c*/ 	.word	0x00000000
        /*0010*/ 	.short	0x0003
        /*0012*/ 	.short	0x0010
        /*0014*/ 	.byte	0x00, 0xf0, 0x21, 0x00


	//----- nvinfo : EIATTR_KPARAM_INFO
	.align		4
.L_11:
        /*0018*/ 	.byte	0x04, 0x17
        /*001a*/ 	.short	(.L_13 - .L_12)
.L_12:
        /*001c*/ 	.word	0x00000000
        /*0020*/ 	.short	0x0002
        /*0022*/ 	.short	0x000c
        /*0024*/ 	.byte	0x00, 0xf0, 0x11, 0x00


	//----- nvinfo : EIATTR_KPARAM_INFO
	.align		4
.L_13:
        /*0028*/ 	.byte	0x04, 0x17
        /*002a*/ 	.short	(.L_15 - .L_14)
.L_14:
        /*002c*/ 	.word	0x00000000
        /*0030*/ 	.short	0x0001
        /*0032*/ 	.short	0x0008
        /*0034*/ 	.byte	0x00, 0xf0, 0x11, 0x00


	//----- nvinfo : EIATTR_KPARAM_INFO
	.align		4
.L_15:
        /*0038*/ 	.byte	0x04, 0x17
        /*003a*/ 	.short	(.L_17 - .L_16)
.L_16:
        /*003c*/ 	.word	0x00000000
        /*0040*/ 	.short	0x0000
        /*0042*/ 	.short	0x0000
        /*0044*/ 	.byte	0x00, 0xf5, 0x21, 0x00


	//----- nvinfo : EIATTR_SPARSE_MMA_MASK
	.align		4
.L_17:
        /*0048*/ 	.byte	0x03, 0x50
        /*004a*/ 	.short	0x0000


	//----- nvinfo : EIATTR_MAXREG_COUNT
	.align		4
        /*004c*/ 	.byte	0x03, 0x1b
        /*004e*/ 	.short	0x00ff


	//----- nvinfo : EIATTR_MERCURY_ISA_VERSION
	.align		4
        /*0050*/ 	.byte	0x03, 0x5f
        /*0052*/ 	.short	0x0101


	//----- nvinfo : EIATTR_VRC_CTA_INIT_COUNT
	.align		4
        /*0054*/ 	.byte	0x02, 0x4a
	.zero		1
	.zero		1


	//----- nvinfo : EIATTR_EXIT_INSTR_OFFSETS
	.align		4
        /*0058*/ 	.byte	0x04, 0x1c
        /*005a*/ 	.short	(.L_19 - .L_18)


	//   ....[0]....
.L_18:
        /*005c*/ 	.word	0x000000c0


	//   ....[1]....
        /*0060*/ 	.word	0x00000320


	//----- nvinfo : EIATTR_CRS_STACK_SIZE
	.align		4
.L_19:
        /*0064*/ 	.byte	0x04, 0x1e
        /*0066*/ 	.short	(.L_21 - .L_20)
.L_20:
        /*0068*/ 	.word	0x00000000


	//----- nvinfo : EIATTR_CBANK_PARAM_SIZE
	.align		4
.L_21:
        /*006c*/ 	.byte	0x03, 0x19
        /*006e*/ 	.short	0x0018


	//----- nvinfo : EIATTR_PARAM_CBANK
	.align		4
        /*0070*/ 	.byte	0x04, 0x0a
        /*0072*/ 	.short	(.L_23 - .L_22)
	.align		4
.L_22:
        /*0074*/ 	.word	index@(.nv.constant0._Z14distanceKernelP6uchar4ii4int2)
        /*0078*/ 	.short	0x0380
        /*007a*/ 	.short	0x0018


	//----- nvinfo : EIATTR_SW_WAR
	.align		4
.L_23:
        /*007c*/ 	.byte	0x04, 0x36
        /*007e*/ 	.short	(.L_25 - .L_24)
.L_24:
        /*0080*/ 	.word	0x00000008
.L_25:


//--------------------- .nv.callgraph             --------------------------
	.section	.nv.callgraph,"",@"SHT_CUDA_CALLGRAPH"
	.align	4
	.sectionentsize	8
	.align		4
        /*0000*/ 	.word	0x00000000
	.align		4
        /*0004*/ 	.word	0xffffffff
	.align		4
        /*0008*/ 	.word	0x00000000
	.align		4
        /*000c*/ 	.word	0xfffffffe
	.align		4
        /*0010*/ 	.word	0x00000000
	.align		4
        /*0014*/ 	.word	0xfffffffd
	.align		4
        /*0018*/ 	.word	0x00000000
	.align		4
        /*001c*/ 	.word	0xfffffffc


//--------------------- .text._Z14distanceKernelP6uchar4ii4int2 --------------------------
	.section	.text._Z14distanceKernelP6uchar4ii4int2,"ax",@progbits
	.align	128
        .global         _Z14distanceKernelP6uchar4ii4int2
        .type           _Z14distanceKernelP6uchar4ii4int2,@function
        .size           _Z14distanceKernelP6uchar4ii4int2,(.L_x_5 - _Z14distanceKernelP6uchar4ii4int2)
        .other          _Z14distanceKernelP6uchar4ii4int2,@"STO_CUDA_ENTRY STV_DEFAULT"
_Z14distanceKernelP6uchar4ii4int2:
.text._Z14distanceKernelP6uchar4ii4int2:
[----:B------:R-:W-:Y:S01]  /*0000*/  LDC R1, c[0x0][0x37c] ;  /* 0x0000df00ff017b82 */ /* 0x000fe20000000800 */
[----:B------:R-:W0:Y:S07]  /*0010*/  S2R R5, SR_TID.Y ;  /* 0x0000000000057919 */ /* 0x000e2e0000002200 */
[----:B------:R-:W1:Y:S01]  /*0020*/  LDC R3, c[0x0][0x360] ;  /* 0x0000d800ff037b82 */ /* 0x000e620000000800 */
[----:B------:R-:W2:Y:S01]  /*0030*/  LDCU.64 UR6, c[0x0][0x388] ;  /* 0x00007100ff0677ac */ /* 0x000ea20008000a00 */
[----:B------:R-:W1:Y:S06]  /*0040*/  S2R R0, SR_TID.X ;  /* 0x0000000000007919 */ /* 0x000e6c0000002100 */
[----:B------:R-:W0:Y:S08]  /*0050*/  S2UR UR5, SR_CTAID.Y ;  /* 0x00000000000579c3 */ /* 0x000e300000002600 */
[----:B------:R-:W0:Y:S08]  /*0060*/  LDC R2, c[0x0][0x364] ;  /* 0x0000d900ff027b82 */ /* 0x000e300000000800 */
[----:B------:R-:W1:Y:S01]  /*0070*/  S2UR UR4, SR_CTAID.X ;  /* 0x00000000000479c3 */ /* 0x000e620000002500 */
[----:B0-----:R-:W-:-:S05]  /*0080*/  IMAD R2, R2, UR5, R5 ;  /* 0x0000000502027c24 */ /* 0x001fca000f8e0205 */
[----:B--2---:R-:W-:Y:S01]  /*0090*/  ISETP.GE.AND P0, PT, R2, UR7, PT ;  /* 0x0000000702007c0c */ /* 0x004fe2000bf06270 */
[----:B-1----:R-:W-:-:S05]  /*00a0*/  IMAD R3, R3, UR4, R0 ;  /* 0x0000000403037c24 */ /* 0x002fca000f8e0200 */
[----:B------:R-:W-:-:S13]  /*00b0*/  ISETP.GE.OR P0, PT, R3, UR6, P0 ;  /* 0x0000000603007c0c */ /* 0x000fda0008706670 */
[----:B------:R-:W-:Y:S05]  /*00c0*/  @P0 EXIT ;  /* 0x000000000000094d */ /* 0x000fea0003800000 */
[----:B------:R-:W0:Y:S01]  /*00d0*/  LDCU.64 UR4, c[0x0][0x390] ;  /* 0x00007200ff0477ac */ /* 0x000e220008000a00 */
[----:B------:R-:W-:Y:S01]  /*00e0*/  BSSY.RECONVERGENT B0, `(.L_x_0) ;  /* 0x0000011000007945 */ /* 0x000fe20003800200 */
[C---:B0-----:R-:W-:Y:S02]  /*00f0*/  IADD3 R0, PT, PT, R3.reuse, -UR4, RZ ;  /* 0x8000000403007c10 */ /* 0x041fe4000fffe0ff */
[----:B------:R-:W-:Y:S01]  /*0100*/  IADD3 R5, PT, PT, R3, -UR5, RZ ;  /* 0x8000000503057c10 */ /* 0x000fe2000fffe0ff */
[----:B------:R-:W0:Y:S04]  /*0110*/  LDCU.64 UR4, c[0x0][0x358] ;  /* 0x00006b00ff0477ac */ /* 0x000e280008000a00 */
[----:B------:R-:W-:-:S05]  /*0120*/  IMAD R0, R0, R5, RZ ;  /* 0x0000000500007224 */ /* 0x000fca00078e02ff */
[----:B------:R-:W-:-:S04]  /*0130*/  I2FP.F32.S32 R0, R0 ;  /* 0x0000000000007245 */ /* 0x000fc80000201400 */
[----:B------:R-:W-:Y:S01]  /*0140*/  IADD3 R4, PT, PT, R0, -0xd000000, RZ ;  /* 0xf300000000047810 */ /* 0x000fe20007ffe0ff */
[----:B------:R1:W2:Y:S03]  /*0150*/  MUFU.RSQ R5, R0 ;  /* 0x0000000000057308 */ /* 0x0002a60000001400 */
[----:B------:R-:W-:-:S13]  /*0160*/  ISETP.GT.U32.AND P0, PT, R4, 0x727fffff, PT ;  /* 0x727fffff0400780c */ /* 0x000fda0003f04070 */
[----:B01----:R-:W-:Y:S05]  /*0170*/  @!P0 BRA `(.L_x_1) ;  /* 0x00000000000c8947 */ /* 0x003fea0003800000 */
[----:B------:R-:W-:-:S07]  /*0180*/  MOV R9, 0x1a0 ;  /* 0x000001a000097802 */ /* 0x000fce0000000f00 */
[----:B--2---:R-:W-:Y:S05]  /*0190*/  CALL.REL.NOINC `($__internal_0_$__cuda_sm20_sqrt_rn_f32_slowpath) ;  /* 0x0000000000647944 */ /* 0x004fea0003c00000 */
[----:B------:R-:W-:Y:S05]  /*01a0*/  BRA `(.L_x_2) ;  /* 0x0000000000107947 */ /* 0x000fea0003800000 */
.L_x_1:
[----:B--2---:R-:W-:Y:S01]  /*01b0*/  FMUL.FTZ R7, R0, R5 ;  /* 0x0000000500077220 */ /* 0x004fe20000410000 */
[----:B------:R-:W-:-:S03]  /*01c0*/  FMUL.FTZ R5, R5, 0.5 ;  /* 0x3f00000005057820 */ /* 0x000fc60000410000 */
[----:B------:R-:W-:-:S04]  /*01d0*/  FFMA R0, -R7, R7, R0 ;  /* 0x0000000707007223 */ /* 0x000fc80000000100 */
[----:B------:R-:W-:-:S07]  /*01e0*/  FFMA R0, R0, R5, R7 ;  /* 0x0000000500007223 */ /* 0x000fce0000000007 */
.L_x_2:
[----:B------:R-:W-:Y:S05]  /*01f0*/  BSYNC.RECONVERGENT B0 ;  /* 0x0000000000007941 */ /* 0x000fea0003800200 */
.L_x_0:
[----:B------:R-:W0:Y:S01]  /*0200*/  LDCU.64 UR6, c[0x0][0x390] ;  /* 0x00007200ff0677ac */ /* 0x000e220008000a00 */
[----:B------:R-:W-:Y:S01]  /*0210*/  IMAD.MOV.U32 R7, RZ, RZ, 0xff ;  /* 0x000000ffff077424 */ /* 0x000fe200078e00ff */
[C---:B0-----:R-:W-:Y:S01]  /*0220*/  IADD3 R5, PT, PT, R2.reuse, -UR7, RZ ;  /* 0x8000000702057c10 */ /* 0x041fe2000fffe0ff */
[----:B------:R-:W-:Y:S01]  /*0230*/  VIADD R4, R2, -UR6 ;  /* 0x8000000602047c36 */ /* 0x000fe20008000000 */
[----:B------:R-:W0:Y:S03]  /*0240*/  LDCU UR6, c[0x0][0x388] ;  /* 0x00007100ff0677ac */ /* 0x000e260008000800 */
[----:B------:R-:W-:-:S05]  /*0250*/  IMAD R4, R4, R5, RZ ;  /* 0x0000000504047224 */ /* 0x000fca00078e02ff */
[----:B------:R-:W-:-:S05]  /*0260*/  I2FP.F32.S32 R5, R4 ;  /* 0x0000000400057245 */ /* 0x000fca0000201400 */
[----:B------:R-:W-:Y:S02]  /*0270*/  FADD R0, R5, R0 ;  /* 0x0000000005007221 */ /* 0x000fe40000000000 */
[----:B------:R-:W1:Y:S01]  /*0280*/  LDC.64 R4, c[0x0][0x380] ;  /* 0x0000e000ff047b82 */ /* 0x000e620000000a00 */
[----:B0-----:R-:W-:-:S03]  /*0290*/  IMAD R3, R2, UR6, R3 ;  /* 0x0000000602037c24 */ /* 0x001fc6000f8e0203 */
[----:B------:R-:W0:Y:S02]  /*02a0*/  F2I.TRUNC.NTZ R0, R0 ;  /* 0x0000000000007305 */ /* 0x000e24000020f100 */
[----:B0-----:R-:W-:-:S04]  /*02b0*/  IADD3 R6, PT, PT, -R0, RZ, RZ ;  /* 0x000000ff00067210 */ /* 0x001fc80007ffe1ff */
[----:B------:R-:W-:Y:S01]  /*02c0*/  VIADDMNMX R6, R6, 0xff, RZ, !PT ;  /* 0x000000ff06067846 */ /* 0x000fe200078001ff */
[----:B-1----:R-:W-:-:S03]  /*02d0*/  IMAD.WIDE R2, R3, 0x4, R4 ;  /* 0x0000000403027825 */ /* 0x002fc600078e0204 */
[----:B------:R-:W-:Y:S02]  /*02e0*/  VIMNMX R6, PT, PT, R6, 0xff, PT ;  /* 0x000000ff06067848 */ /* 0x000fe40003fe0100 */
[----:B------:R-:W-:Y:S02]  /*02f0*/  STG.E.U8 desc[UR4][R2.64+0x2], R7 ;  /* 0x0000020702007986 */ /* 0x000fe4000c101104 */
[----:B------:R-:W-:-:S05]  /*0300*/  PRMT R5, R6, 0x7604, R6 ;  /* 0x0000760406057816 */ /* 0x000fca0000000006 */
[----:B------:R-:W-:Y:S01]  /*0310*/  STG.E.U16 desc[UR4][R2.64], R5 ;  /* 0x0000000502007986 */ /* 0x000fe2000c101504 */
[----:B------:R-:W-:Y:S05]  /*0320*/  EXIT ;  /* 0x000000000000794d */ /* 0x000fea0003800000 */
        .weak           $__internal_0_$__cuda_sm20_sqrt_rn_f32_slowpath
        .type           $__internal_0_$__cuda_sm20_sqrt_rn_f32_slowpath,@function
        .size           $__internal_0_$__cuda_sm20_sqrt_rn_f32_slowpath,(.L_x_5 - $__internal_0_$__cuda_sm20_sqrt_rn_f32_slowpath)
$__internal_0_$__cuda_sm20_sqrt_rn_f32_slowpath:
[----:B------:R-:W-:-:S13]  /*0330*/  LOP3.LUT P0, RZ, R0, 0x7fffffff, RZ, 0xc0, !PT ;  /* 0x7fffffff00ff7812 */ /* 0x000fda000780c0ff */
[----:B------:R-:W-:Y:S01]  /*0340*/  @!P0 MOV R4, R0 ;  /* 0x0000000000048202 */ /* 0x000fe20000000f00 */
[----:B------:R-:W-:Y:S06]  /*0350*/  @!P0 BRA `(.L_x_3) ;  /* 0x0000000000408947 */ /* 0x000fec0003800000 */
[----:B------:R-:W-:-:S13]  /*0360*/  FSETP.GEU.FTZ.AND P0, PT, R0, RZ, PT ;  /* 0x000000ff0000720b */ /* 0x000fda0003f1e000 */
[----:B------:R-:W-:Y:S01]  /*0370*/  @!P0 MOV R4, 0x7fffffff ;  /* 0x7fffffff00048802 */ /* 0x000fe20000000f00 */
[----:B------:R-:W-:Y:S06]  /*0380*/  @!P0 BRA `(.L_x_3) ;  /* 0x0000000000348947 */ /* 0x000fec0003800000 */
[----:B------:R-:W-:-:S13]  /*0390*/  FSETP.GTU.FTZ.AND P0, PT, |R0|, +INF , PT ;  /* 0x7f8000000000780b */ /* 0x000fda0003f1c200 */
[----:B------:R-:W-:Y:S01]  /*03a0*/  @P0 FADD.FTZ R4, R0, 1 ;  /* 0x3f80000000040421 */ /* 0x000fe20000010000 */
[----:B------:R-:W-:Y:S06]  /*03b0*/  @P0 BRA `(.L_x_3) ;  /* 0x0000000000280947 */ /* 0x000fec0003800000 */
[----:B------:R-:W-:-:S13]  /*03c0*/  FSETP.NEU.FTZ.AND P0, PT, |R0|, +INF , PT ;  /* 0x7f8000000000780b */ /* 0x000fda0003f1d200 */
[----:B------:R-:W-:-:S04]  /*03d0*/  @P0 FFMA R5, R0, 1.84467440737095516160e+19, RZ ;  /* 0x5f80000000050823 */ /* 0x000fc800000000ff */
[----:B------:R-:W0:Y:S02]  /*03e0*/  @P0 MUFU.RSQ R4, R5 ;  /* 0x0000000500040308 */ /* 0x000e240000001400 */
[----:B0-----:R-:W-:Y:S01]  /*03f0*/  @P0 FMUL.FTZ R6, R5, R4 ;  /* 0x0000000405060220 */ /* 0x001fe20000410000 */
[----:B------:R-:W-:Y:S01]  /*0400*/  @P0 FMUL.FTZ R8, R4, 0.5 ;  /* 0x3f00000004080820 */ /* 0x000fe20000410000 */
[----:B------:R-:W-:Y:S02]  /*0410*/  @!P0 IMAD.MOV.U32 R4, RZ, RZ, R0 ;  /* 0x000000ffff048224 */ /* 0x000fe400078e0000 */
[----:B------:R-:W-:-:S04]  /*0420*/  @P0 FADD.FTZ R7, -R6, -RZ ;  /* 0x800000ff06070221 */ /* 0x000fc80000010100 */
[----:B------:R-:W-:-:S04]  /*0430*/  @P0 FFMA R7, R6, R7, R5 ;  /* 0x0000000706070223 */ /* 0x000fc80000000005 */
[----:B------:R-:W-:-:S04]  /*0440*/  @P0 FFMA R7, R7, R8, R6 ;  /* 0x0000000807070223 */ /* 0x000fc80000000006 */
[----:B------:R-:W-:-:S07]  /*0450*/  @P0 FMUL.FTZ R4, R7, 2.3283064365386962891e-10 ;  /* 0x2f80000007040820 */ /* 0x000fce0000410000 */
.L_x_3:
[----:B------:R-:W-:Y:S01]  /*0460*/  HFMA2 R5, -RZ, RZ, 0, 0 ;  /* 0x00000000ff057431 */ /* 0x000fe200000001ff */
[----:B------:R-:W-:Y:S02]  /*0470*/  MOV R0, R4 ;  /* 0x0000000400007202 */ /* 0x000fe40000000f00 */
[----:B------:R-:W-:-:S04]  /*0480*/  MOV R4, R9 ;  /* 0x0000000900047202 */ /* 0x000fc80000000f00 */
[----:B------:R-:W-:Y:S05]  /*0490*/  RET.REL.NODEC R4 `(_Z14distanceKernelP6uchar4ii4int2) ;  /* 0xfffffff804d87950 */ /* 0x000fea0003c3ffff */
.L_x_4:
[----:B------:R-:W-:-:S00]  /*04a0*/  BRA `(.L_x_4) ;  /* 0xfffffffc00fc7947 */ /* 0x000fc0000383ffff */
[----:B------:R-:W-:-:S00]  /*04b0*/  NOP ;  /* 0x0000000000007918 */ /* 0x000fc00000000000 */
        /* <DEDUP_REMOVED lines=12> */
.L_x_5:


//--------------------- .nv.shared.reserved.0     --------------------------
	.section	.nv.shared.reserved.0,"aw",@nobits
	.weak		__nv_reservedSMEM_offset_0_alias
	.size		__nv_reservedSMEM_offset_0_alias, 0, 64
	.other		__nv_reservedSMEM_offset_0_alias,@"STO_CUDA_RESERVED_SHARED STV_DEFAULT"
__nv_reservedSMEM_offset_0_alias:
	.zero		0
	.zero		64


//--------------------- .nv.constant0._Z14distanceKernelP6uchar4ii4int2 --------------------------
	.section	.nv.constant0._Z14distanceKernelP6uchar4ii4int2,"a",@progbits
	.sectionflags	@""
	.align	4
.nv.constant0._Z14distanceKernelP6uchar4ii4int2:
	.zero		920


//--------------------- SYMBOLS --------------------------

	.type		.nv.reservedSmem.offset0,@object
	.size		.nv.reservedSmem.offset0,0x4
